//
// Generated by NVIDIA NVVM Compiler
//
// Compiler Build ID: CL-36424714
// Cuda compilation tools, release 13.0, V13.0.88
// Based on NVVM 20.0.0
//

.version 9.0
.target sm_100
.address_size 64

	// .globl	_Z6VecCpyPfS_S_S_i

.visible .entry _Z6VecCpyPfS_S_S_i(
	.param .u64 .ptr .align 1 _Z6VecCpyPfS_S_S_i_param_0,
	.param .u64 .ptr .align 1 _Z6VecCpyPfS_S_S_i_param_1,
	.param .u64 .ptr .align 1 _Z6VecCpyPfS_S_S_i_param_2,
	.param .u64 .ptr .align 1 _Z6VecCpyPfS_S_S_i_param_3,
	.param .u32 _Z6VecCpyPfS_S_S_i_param_4
)
{
	.reg .b32 	%r<5>;
	.reg .b32 	%f<105>;
	.reg .b64 	%rd<14>;

	ld.param.u64 	%rd1, [_Z6VecCpyPfS_S_S_i_param_0];
	ld.param.u64 	%rd2, [_Z6VecCpyPfS_S_S_i_param_1];
	ld.param.u64 	%rd3, [_Z6VecCpyPfS_S_S_i_param_2];
	ld.param.u64 	%rd4, [_Z6VecCpyPfS_S_S_i_param_3];
	cvta.to.global.u64 	%rd5, %rd4;
	cvta.to.global.u64 	%rd6, %rd2;
	cvta.to.global.u64 	%rd7, %rd1;
	mov.u32 	%r1, %ntid.x;
	mov.u32 	%r2, %ctaid.x;
	mov.u32 	%r3, %tid.x;
	mad.lo.s32 	%r4, %r1, %r2, %r3;
	mul.wide.s32 	%rd8, %r4, 4;
	add.s64 	%rd9, %rd7, %rd8;
	ld.global.f32 	%f1, [%rd9];
	add.s64 	%rd10, %rd6, %rd8;
	ld.global.f32 	%f2, [%rd10];
	bar.sync 	0;
	add.s64 	%rd11, %rd5, %rd8;
	ld.global.f32 	%f3, [%rd11];
	st.global.f32 	[%rd10], %f3;
	add.f32 	%f4, %f1, %f2;
	add.f32 	%f5, %f4, 0f00000000;
	add.f32 	%f6, %f4, %f5;
	add.f32 	%f7, %f4, %f6;
	add.f32 	%f8, %f4, %f7;
	add.f32 	%f9, %f4, %f8;
	add.f32 	%f10, %f4, %f9;
	add.f32 	%f11, %f4, %f10;
	add.f32 	%f12, %f4, %f11;
	add.f32 	%f13, %f4, %f12;
	add.f32 	%f14, %f4, %f13;
	add.f32 	%f15, %f4, %f14;
	add.f32 	%f16, %f4, %f15;
	add.f32 	%f17, %f4, %f16;
	add.f32 	%f18, %f4, %f17;
	add.f32 	%f19, %f4, %f18;
	add.f32 	%f20, %f4, %f19;
	add.f32 	%f21, %f4, %f20;
	add.f32 	%f22, %f4, %f21;
	add.f32 	%f23, %f4, %f22;
	add.f32 	%f24, %f4, %f23;
	add.f32 	%f25, %f4, %f24;
	add.f32 	%f26, %f4, %f25;
	add.f32 	%f27, %f4, %f26;
	add.f32 	%f28, %f4, %f27;
	add.f32 	%f29, %f4, %f28;
	add.f32 	%f30, %f4, %f29;
	add.f32 	%f31, %f4, %f30;
	add.f32 	%f32, %f4, %f31;
	add.f32 	%f33, %f4, %f32;
	add.f32 	%f34, %f4, %f33;
	add.f32 	%f35, %f4, %f34;
	add.f32 	%f36, %f4, %f35;
	add.f32 	%f37, %f4, %f36;
	add.f32 	%f38, %f4, %f37;
	add.f32 	%f39, %f4, %f38;
	add.f32 	%f40, %f4, %f39;
	add.f32 	%f41, %f4, %f40;
	add.f32 	%f42, %f4, %f41;
	add.f32 	%f43, %f4, %f42;
	add.f32 	%f44, %f4, %f43;
	add.f32 	%f45, %f4, %f44;
	add.f32 	%f46, %f4, %f45;
	add.f32 	%f47, %f4, %f46;
	add.f32 	%f48, %f4, %f47;
	add.f32 	%f49, %f4, %f48;
	add.f32 	%f50, %f4, %f49;
	add.f32 	%f51, %f4, %f50;
	add.f32 	%f52, %f4, %f51;
	add.f32 	%f53, %f4, %f52;
	add.f32 	%f54, %f4, %f53;
	add.f32 	%f55, %f4, %f54;
	add.f32 	%f56, %f4, %f55;
	add.f32 	%f57, %f4, %f56;
	add.f32 	%f58, %f4, %f57;
	add.f32 	%f59, %f4, %f58;
	add.f32 	%f60, %f4, %f59;
	add.f32 	%f61, %f4, %f60;
	add.f32 	%f62, %f4, %f61;
	add.f32 	%f63, %f4, %f62;
	add.f32 	%f64, %f4, %f63;
	add.f32 	%f65, %f4, %f64;
	add.f32 	%f66, %f4, %f65;
	add.f32 	%f67, %f4, %f66;
	add.f32 	%f68, %f4, %f67;
	add.f32 	%f69, %f4, %f68;
	add.f32 	%f70, %f4, %f69;
	add.f32 	%f71, %f4, %f70;
	add.f32 	%f72, %f4, %f71;
	add.f32 	%f73, %f4, %f72;
	add.f32 	%f74, %f4, %f73;
	add.f32 	%f75, %f4, %f74;
	add.f32 	%f76, %f4, %f75;
	add.f32 	%f77, %f4, %f76;
	add.f32 	%f78, %f4, %f77;
	add.f32 	%f79, %f4, %f78;
	add.f32 	%f80, %f4, %f79;
	add.f32 	%f81, %f4, %f80;
	add.f32 	%f82, %f4, %f81;
	add.f32 	%f83, %f4, %f82;
	add.f32 	%f84, %f4, %f83;
	add.f32 	%f85, %f4, %f84;
	add.f32 	%f86, %f4, %f85;
	add.f32 	%f87, %f4, %f86;
	add.f32 	%f88, %f4, %f87;
	add.f32 	%f89, %f4, %f88;
	add.f32 	%f90, %f4, %f89;
	add.f32 	%f91, %f4, %f90;
	add.f32 	%f92, %f4, %f91;
	add.f32 	%f93, %f4, %f92;
	add.f32 	%f94, %f4, %f93;
	add.f32 	%f95, %f4, %f94;
	add.f32 	%f96, %f4, %f95;
	add.f32 	%f97, %f4, %f96;
	add.f32 	%f98, %f4, %f97;
	add.f32 	%f99, %f4, %f98;
	add.f32 	%f100, %f4, %f99;
	add.f32 	%f101, %f4, %f100;
	add.f32 	%f102, %f4, %f101;
	add.f32 	%f103, %f4, %f102;
	add.f32 	%f104, %f4, %f103;
	cvta.to.global.u64 	%rd12, %rd3;
	add.s64 	%rd13, %rd12, %rd8;
	st.global.f32 	[%rd13], %f104;
	ret;

}


// ===== COMPILED SASS (sm_100) =====

	.target	sm_100

	.elftype	@"ET_EXEC"


//--------------------- .note.nv.tkinfo           --------------------------
	.section	.note.nv.tkinfo,"",@"SHT_NOTE"
	.sectionflags	@"SHF_NOTE_NV_TKINFO"
	.tkinfo
        /*0018*/ 	.word	0x00000002
        /*0030*/ 	.string	""
        /*0030*/ 	.string	"ptxas"
        /*0030*/ 	.string	"Cuda compilation tools, release 13.0, V13.0.88"
        /*0030*/ 	.string	"Build cuda_13.0.r13.0/compiler.36424714_0"
        /*0030*/ 	.string	"-arch sm_100 -m 64 "



//--------------------- .note.nv.cuinfo           --------------------------
	.section	.note.nv.cuinfo,"",@"SHT_NOTE"
	.sectionflags	@"SHF_NOTE_NV_CUINFO"
        /*0018*/ 	.short	0x0002
        /*001a*/ 	.short	0x0064
        /*001c*/ 	.short	0x0082
	.zero		2


//--------------------- .nv.info                  --------------------------
	.section	.nv.info,"",@"SHT_CUDA_INFO"
	.align	4


	//----- nvinfo : EIATTR_REGCOUNT
	.align		4
        /*0000*/ 	.byte	0x04, 0x2f
        /*0002*/ 	.short	(.L_1 - .L_0)
	.align		4
.L_0:
        /*0004*/ 	.word	index@(_Z6VecCpyPfS_S_S_i)
        /*0008*/ 	.word	0x0000000c


	//----- nvinfo : EIATTR_FRAME_SIZE
	.align		4
.L_1:
        /*000c*/ 	.byte	0x04, 0x11
        /*000e*/ 	.short	(.L_3 - .L_2)
	.align		4
.L_2:
        /*0010*/ 	.word	index@(_Z6VecCpyPfS_S_S_i)
        /*0014*/ 	.word	0x00000000


	//----- nvinfo : EIATTR_MIN_STACK_SIZE
	.align		4
.L_3:
        /*0018*/ 	.byte	0x04, 0x12
        /*001a*/ 	.short	(.L_5 - .L_4)
	.align		4
.L_4:
        /*001c*/ 	.word	index@(_Z6VecCpyPfS_S_S_i)
        /*0020*/ 	.word	0x00000000
.L_5:


//--------------------- .nv.compat                --------------------------
	.section	.nv.compat,"",@"SHT_CUDA_COMPAT_INFO"
	.align	4
        /*0000*/ 	.byte	0x02, 0x09, 0x00, 0x00, 0x02, 0x02, 0x01, 0x00, 0x02, 0x05, 0x05, 0x00, 0x03, 0x07, 0x01, 0x01
        /*0010*/ 	.byte	0x02, 0x03, 0x00, 0x00, 0x02, 0x06, 0x01, 0x00, 0x04, 0x0b, 0x08, 0x00, 0x09, 0x00, 0x00, 0x00
        /*0020*/ 	.byte	0x00, 0x00, 0x00, 0x00


//--------------------- .nv.info._Z6VecCpyPfS_S_S_i --------------------------
	.section	.nv.info._Z6VecCpyPfS_S_S_i,"",@"SHT_CUDA_INFO"
	.sectionflags	@""
	.align	4


	//----- nvinfo : EIATTR_CUDA_API_VERSION
	.align		4
        /*0000*/ 	.byte	0x04, 0x37
        /*0002*/ 	.short	(.L_7 - .L_6)
.L_6:
        /*0004*/ 	.word	0x00000082


	//----- nvinfo : EIATTR_KPARAM_INFO
	.align		4
.L_7:
        /*0008*/ 	.byte	0x04, 0x17
        /*000a*/ 	.short	(.L_9 - .L_8)
.L_8:
        /*000c*/ 	.word	0x00000000
        /*0010*/ 	.short	0x0004
        /*0012*/ 	.short	0x0020
        /*0014*/ 	.byte	0x00, 0xf0, 0x11, 0x00


	//----- nvinfo : EIATTR_KPARAM_INFO
	.align		4
.L_9:
        /*0018*/ 	.byte	0x04, 0x17
        /*001a*/ 	.short	(.L_11 - .L_10)
.L_10:
        /*001c*/ 	.word	0x00000000
        /*0020*/ 	.short	0x0003
        /*0022*/ 	.short	0x0018
        /*0024*/ 	.byte	0x00, 0xf5, 0x21, 0x00


	//----- nvinfo : EIATTR_KPARAM_INFO
	.align		4
.L_11:
        /*0028*/ 	.byte	0x04, 0x17
        /*002a*/ 	.short	(.L_13 - .L_12)
.L_12:
        /*002c*/ 	.word	0x00000000
        /*0030*/ 	.short	0x0002
        /*0032*/ 	.short	0x0010
        /*0034*/ 	.byte	0x00, 0xf5, 0x21, 0x00


	//----- nvinfo : EIATTR_KPARAM_INFO
	.align		4
.L_13:
        /*0038*/ 	.byte	0x04, 0x17
        /*003a*/ 	.short	(.L_15 - .L_14)
.L_14:
        /*003c*/ 	.word	0x00000000
        /*0040*/ 	.short	0x0001
        /*0042*/ 	.short	0x0008
        /*0044*/ 	.byte	0x00, 0xf5, 0x21, 0x00


	//----- nvinfo : EIATTR_KPARAM_INFO
	.align		4
.L_15:
        /*0048*/ 	.byte	0x04, 0x17
        /*004a*/ 	.short	(.L_17 - .L_16)
.L_16:
        /*004c*/ 	.word	0x00000000
        /*0050*/ 	.short	0x0000
        /*0052*/ 	.short	0x0000
        /*0054*/ 	.byte	0x00, 0xf5, 0x21, 0x00


	//----- nvinfo : EIATTR_SPARSE_MMA_MASK
	.align		4
.L_17:
        /*0058*/ 	.byte	0x03, 0x50
        /*005a*/ 	.short	0x0000


	//----- nvinfo : EIATTR_MAXREG_COUNT
	.align		4
        /*005c*/ 	.byte	0x03, 0x1b
        /*005e*/ 	.short	0x00ff


	//----- nvinfo : EIATTR_NUM_BARRIERS
	.align		4
        /*0060*/ 	.byte	0x02, 0x4c
        /*0062*/ 	.byte	0x01
	.zero		1


	//----- nvinfo : EIATTR_MERCURY_ISA_VERSION
	.align		4
        /*0064*/ 	.byte	0x03, 0x5f
        /*0066*/ 	.short	0x0101


	//----- nvinfo : EIATTR_VRC_CTA_INIT_COUNT
	.align		4
        /*0068*/ 	.byte	0x02, 0x4a
	.zero		1
	.zero		1


	//----- nvinfo : EIATTR_EXIT_INSTR_OFFSETS
	.align		4
        /*006c*/ 	.byte	0x04, 0x1c
        /*006e*/ 	.short	(.L_19 - .L_18)


	//   ....[0]....
.L_18:
        /*0070*/ 	.word	0x00000790


	//----- nvinfo : EIATTR_CBANK_PARAM_SIZE
	.align		4
.L_19:
        /*0074*/ 	.byte	0x03, 0x19
        /*0076*/ 	.short	0x0024


	//----- nvinfo : EIATTR_PARAM_CBANK
	.align		4
        /*0078*/ 	.byte	0x04, 0x0a
        /*007a*/ 	.short	(.L_21 - .L_20)
	.align		4
.L_20:
        /*007c*/ 	.word	index@(.nv.constant0._Z6VecCpyPfS_S_S_i)
        /*0080*/ 	.short	0x0380
        /*0082*/ 	.short	0x0024


	//----- nvinfo : EIATTR_SW_WAR
	.align		4
.L_21:
        /*0084*/ 	.byte	0x04, 0x36
        /*0086*/ 	.short	(.L_23 - .L_22)
.L_22:
        /*0088*/ 	.word	0x00000008
.L_23:


//--------------------- .nv.callgraph             --------------------------
	.section	.nv.callgraph,"",@"SHT_CUDA_CALLGRAPH"
	.align	4
	.sectionentsize	8
	.align		4
        /*0000*/ 	.word	0x00000000
	.align		4
        /*0004*/ 	.word	0xffffffff
	.align		4
        /*0008*/ 	.word	0x00000000
	.align		4
        /*000c*/ 	.word	0xfffffffe
	.align		4
        /*0010*/ 	.word	0x00000000
	.align		4
        /*0014*/ 	.word	0xfffffffd
	.align		4
        /*0018*/ 	.word	0x00000000
	.align		4
        /*001c*/ 	.word	0xfffffffc


//--------------------- .text._Z6VecCpyPfS_S_S_i  --------------------------
	.section	.text._Z6VecCpyPfS_S_S_i,"ax",@progbits
	.align	128
        .global         _Z6VecCpyPfS_S_S_i
        .type           _Z6VecCpyPfS_S_S_i,@function
        .size           _Z6VecCpyPfS_S_S_i,(.L_x_1 - _Z6VecCpyPfS_S_S_i)
        .other          _Z6VecCpyPfS_S_S_i,@"STO_CUDA_ENTRY STV_DEFAULT"
_Z6VecCpyPfS_S_S_i:
.text._Z6VecCpyPfS_S_S_i:
[----:B------:R-:W-:Y:S01]  /*0000*/  LDC R1, c[0x0][0x37c] ;  /* 0x0000df00ff017b82 */ /* 0x000fe20000000800 */
[----:B------:R-:W0:Y:S07]  /*0010*/  S2R R0, SR_CTAID.X ;  /* 0x0000000000007919 */ /* 0x000e2e0000002500 */
[----:B------:R-:W1:Y:S01]  /*0020*/  LDC.64 R6, c[0x0][0x380] ;  /* 0x0000e000ff067b82 */ /* 0x000e620000000a00 */
[----:B------:R-:W0:Y:S01]  /*0030*/  LDCU UR6, c[0x0][0x360] ;  /* 0x00006c00ff0677ac */ /* 0x000e220008000800 */
[----:B------:R-:W0:Y:S01]  /*0040*/  S2R R5, SR_TID.X ;  /* 0x0000000000057919 */ /* 0x000e220000002100 */
[----:B------:R-:W2:Y:S05]  /*0050*/  LDCU.64 UR4, c[0x0][0x358] ;  /* 0x00006b00ff0477ac */ /* 0x000eaa0008000a00 */
[----:B------:R-:W3:Y:S01]  /*0060*/  LDC.64 R2, c[0x0][0x388] ;  /* 0x0000e200ff027b82 */ /* 0x000ee20000000a00 */
[----:B0-----:R-:W-:-:S04]  /*0070*/  IMAD R0, R0, UR6, R5 ;  /* 0x0000000600007c24 */ /* 0x001fc8000f8e0205 */
[----:B-1----:R-:W-:-:S04]  /*0080*/  IMAD.WIDE R6, R0, 0x4, R6 ;  /* 0x0000000400067825 */ /* 0x002fc800078e0206 */
[C---:B---3--:R-:W-:Y:S01]  /*0090*/  IMAD.WIDE R2, R0.reuse, 0x4, R2 ;  /* 0x0000000400027825 */ /* 0x048fe200078e0202 */
[----:B--2---:R0:W2:Y:S04]  /*00a0*/  LDG.E R4, desc[UR4][R6.64] ;  /* 0x0000000406047981 */ /* 0x0040a8000c1e1900 */
[----:B------:R-:W2:Y:S01]  /*00b0*/  LDG.E R5, desc[UR4][R2.64] ;  /* 0x0000000402057981 */ /* 0x000ea2000c1e1900 */
[----:B0-----:R-:W0:Y:S02]  /*00c0*/  LDC.64 R6, c[0x0][0x398] ;  /* 0x0000e600ff067b82 */ /* 0x001e240000000a00 */
[----:B0-----:R-:W-:-:S06]  /*00d0*/  IMAD.WIDE R6, R0, 0x4, R6 ;  /* 0x0000000400067825 */ /* 0x001fcc00078e0206 */
[----:B------:R-:W-:Y:S01]  /*00e0*/  BAR.SYNC.DEFER_BLOCKING 0x0 ;  /* 0x0000000000007b1d */ /* 0x000fe20000010000 */
[----:B--2---:R-:W-:-:S04]  /*00f0*/  FADD R4, R4, R5 ;  /* 0x0000000504047221 */ /* 0x004fc80000000000 */
[----:B------:R-:W-:-:S04]  /*0100*/  FADD R5, RZ, R4 ;  /* 0x00000004ff057221 */ /* 0x000fc80000000000 */
[----:B------:R-:W-:-:S04]  /*0110*/  FADD R5, R4, R5 ;  /* 0x0000000504057221 */ /* 0x000fc80000000000 */
        /* <DEDUP_REMOVED lines=22> */
[C---:B------:R-:W-:Y:S02]  /*0280*/  FADD R9, R4.reuse, R5 ;  /* 0x0000000504097221 */ /* 0x040fe40000000000 */
[----:B------:R0:W2:Y:S02]  /*0290*/  LDG.E R5, desc[UR4][R6.64] ;  /* 0x0000000406057981 */ /* 0x0000a4000c1e1900 */
[----:B------:R-:W-:-:S04]  /*02a0*/  FADD R9, R4, R9 ;  /* 0x0000000904097221 */ /* 0x000fc80000000000 */
[----:B------:R-:W-:-:S04]  /*02b0*/  FADD R9, R4, R9 ;  /* 0x0000000904097221 */ /* 0x000fc80000000000 */
[C---:B------:R-:W-:Y:S01]  /*02c0*/  FADD R9, R4.reuse, R9 ;  /* 0x0000000904097221 */ /* 0x040fe20000000000 */
[----:B0-----:R-:W0:Y:S03]  /*02d0*/  LDC.64 R6, c[0x0][0x390] ;  /* 0x0000e400ff067b82 */ /* 0x001e260000000a00 */
[----:B------:R-:W-:-:S04]  /*02e0*/  FADD R9, R4, R9 ;  /* 0x0000000904097221 */ /* 0x000fc80000000000 */
[----:B------:R-:W-:-:S04]  /*02f0*/  FADD R9, R4, R9 ;  /* 0x0000000904097221 */ /* 0x000fc80000000000 */
[----:B------:R-:W-:-:S04]  /*0300*/  FADD R9, R4, R9 ;  /* 0x0000000904097221 */ /* 0x000fc80000000000 */
[----:B------:R-:W-:-:S04]  /*0310*/  FADD R9, R4, R9 ;  /* 0x0000000904097221 */ /* 0x000fc80000000000 */
[----:B------:R-:W-:-:S04]  /*0320*/  FADD R9, R4, R9 ;  /* 0x0000000904097221 */ /* 0x000fc80000000000 */
[----:B------:R-:W-:Y:S01]  /*0330*/  FADD R9, R4, R9 ;  /* 0x0000000904097221 */ /* 0x000fe20000000000 */
[----:B0-----:R-:W-:-:S04]  /*0340*/  IMAD.WIDE R6, R0, 0x4, R6 ;  /* 0x0000000400067825 */ /* 0x001fc800078e0206 */
        /* <DEDUP_REMOVED lines=65> */
[----:B------:R-:W-:Y:S01]  /*0760*/  FADD R9, R4, R9 ;  /* 0x0000000904097221 */ /* 0x000fe20000000000 */
[----:B--2---:R-:W-:Y:S04]  /*0770*/  STG.E desc[UR4][R2.64], R5 ;  /* 0x0000000502007986 */ /* 0x004fe8000c101904 */
[----:B------:R-:W-:Y:S01]  /*0780*/  STG.E desc[UR4][R6.64], R9 ;  /* 0x0000000906007986 */ /* 0x000fe2000c101904 */
[----:B------:R-:W-:Y:S05]  /*0790*/  EXIT ;  /* 0x000000000000794d */ /* 0x000fea0003800000 */
.L_x_0:
[----:B------:R-:W-:-:S00]  /*07a0*/  BRA `(.L_x_0) ;  /* 0xfffffffc00fc7947 */ /* 0x000fc0000383ffff */
[----:B------:R-:W-:-:S00]  /*07b0*/  NOP ;  /* 0x0000000000007918 */ /* 0x000fc00000000000 */
        /* <DEDUP_REMOVED lines=12> */
.L_x_1:


//--------------------- .nv.shared.reserved.0     --------------------------
	.section	.nv.shared.reserved.0,"aw",@nobits
	.weak		__nv_reservedSMEM_offset_0_alias
	.size		__nv_reservedSMEM_offset_0_alias, 0, 64
	.other		__nv_reservedSMEM_offset_0_alias,@"STO_CUDA_RESERVED_SHARED STV_DEFAULT"
__nv_reservedSMEM_offset_0_alias:
	.zero		0
	.zero		64


//--------------------- .nv.constant0._Z6VecCpyPfS_S_S_i --------------------------
	.section	.nv.constant0._Z6VecCpyPfS_S_S_i,"a",@progbits
	.sectionflags	@""
	.align	4
.nv.constant0._Z6VecCpyPfS_S_S_i:
	.zero		932


//--------------------- SYMBOLS --------------------------

	.type		.nv.reservedSmem.offset0,@object
	.size		.nv.reservedSmem.offset0,0x4
